//
// Generated by NVIDIA NVVM Compiler
//
// Compiler Build ID: CL-36424714
// Cuda compilation tools, release 13.0, V13.0.88
// Based on NVVM 20.0.0
//

.version 9.0
.target sm_100
.address_size 64

	// .globl	_Z8MatFinalPiS_

.visible .entry _Z8MatFinalPiS_(
	.param .u64 .ptr .align 1 _Z8MatFinalPiS__param_0,
	.param .u64 .ptr .align 1 _Z8MatFinalPiS__param_1
)
{
	.reg .b32 	%r<6>;
	.reg .b64 	%rd<9>;

	ld.param.u64 	%rd1, [_Z8MatFinalPiS__param_0];
	ld.param.u64 	%rd2, [_Z8MatFinalPiS__param_1];
	cvta.to.global.u64 	%rd3, %rd2;
	cvta.to.global.u64 	%rd4, %rd1;
	mov.u32 	%r1, %tid.x;
	mov.u32 	%r2, %tid.y;
	mad.lo.s32 	%r3, %r2, 10, %r1;
	mad.lo.s32 	%r4, %r1, 6, %r2;
	mul.wide.u32 	%rd5, %r3, 4;
	add.s64 	%rd6, %rd4, %rd5;
	ld.global.u32 	%r5, [%rd6];
	mul.wide.u32 	%rd7, %r4, 4;
	add.s64 	%rd8, %rd3, %rd7;
	st.global.u32 	[%rd8], %r5;
	ret;

}


// ===== COMPILED SASS (sm_100) =====

	.target	sm_100

	.elftype	@"ET_EXEC"


//--------------------- .note.nv.tkinfo           --------------------------
	.section	.note.nv.tkinfo,"",@"SHT_NOTE"
	.sectionflags	@"SHF_NOTE_NV_TKINFO"
	.tkinfo
        /*0018*/ 	.word	0x00000002
        /*0030*/ 	.string	""
        /*0030*/ 	.string	"ptxas"
        /*0030*/ 	.string	"Cuda compilation tools, release 13.0, V13.0.88"
        /*0030*/ 	.string	"Build cuda_13.0.r13.0/compiler.36424714_0"
        /*0030*/ 	.string	"-arch sm_100 -m 64 "



//--------------------- .note.nv.cuinfo           --------------------------
	.section	.note.nv.cuinfo,"",@"SHT_NOTE"
	.sectionflags	@"SHF_NOTE_NV_CUINFO"
        /*0018*/ 	.short	0x0002
        /*001a*/ 	.short	0x0064
        /*001c*/ 	.short	0x0082
	.zero		2


//--------------------- .nv.info                  --------------------------
	.section	.nv.info,"",@"SHT_CUDA_INFO"
	.align	4


	//----- nvinfo : EIATTR_REGCOUNT
	.align		4
        /*0000*/ 	.byte	0x04, 0x2f
        /*0002*/ 	.short	(.L_1 - .L_0)
	.align		4
.L_0:
        /*0004*/ 	.word	index@(_Z8MatFinalPiS_)
        /*0008*/ 	.word	0x0000000a


	//----- nvinfo : EIATTR_FRAME_SIZE
	.align		4
.L_1:
        /*000c*/ 	.byte	0x04, 0x11
        /*000e*/ 	.short	(.L_3 - .L_2)
	.align		4
.L_2:
        /*0010*/ 	.word	index@(_Z8MatFinalPiS_)
        /*0014*/ 	.word	0x00000000


	//----- nvinfo : EIATTR_MIN_STACK_SIZE
	.align		4
.L_3:
        /*0018*/ 	.byte	0x04, 0x12
        /*001a*/ 	.short	(.L_5 - .L_4)
	.align		4
.L_4:
        /*001c*/ 	.word	index@(_Z8MatFinalPiS_)
        /*0020*/ 	.word	0x00000000
.L_5:


//--------------------- .nv.compat                --------------------------
	.section	.nv.compat,"",@"SHT_CUDA_COMPAT_INFO"
	.align	4
        /*0000*/ 	.byte	0x02, 0x09, 0x00, 0x00, 0x02, 0x02, 0x01, 0x00, 0x02, 0x05, 0x05, 0x00, 0x03, 0x07, 0x01, 0x01
        /*0010*/ 	.byte	0x02, 0x03, 0x00, 0x00, 0x02, 0x06, 0x01, 0x00, 0x04, 0x0b, 0x08, 0x00, 0x09, 0x00, 0x00, 0x00
        /*0020*/ 	.byte	0x00, 0x00, 0x00, 0x00


//--------------------- .nv.info._Z8MatFinalPiS_  --------------------------
	.section	.nv.info._Z8MatFinalPiS_,"",@"SHT_CUDA_INFO"
	.sectionflags	@""
	.align	4


	//----- nvinfo : EIATTR_CUDA_API_VERSION
	.align		4
        /*0000*/ 	.byte	0x04, 0x37
        /*0002*/ 	.short	(.L_7 - .L_6)
.L_6:
        /*0004*/ 	.word	0x00000082


	//----- nvinfo : EIATTR_KPARAM_INFO
	.align		4
.L_7:
        /*0008*/ 	.byte	0x04, 0x17
        /*000a*/ 	.short	(.L_9 - .L_8)
.L_8:
        /*000c*/ 	.word	0x00000000
        /*0010*/ 	.short	0x0001
        /*0012*/ 	.short	0x0008
        /*0014*/ 	.byte	0x00, 0xf5, 0x21, 0x00


	//----- nvinfo : EIATTR_KPARAM_INFO
	.align		4
.L_9:
        /*0018*/ 	.byte	0x04, 0x17
        /*001a*/ 	.short	(.L_11 - .L_10)
.L_10:
        /*001c*/ 	.word	0x00000000
        /*0020*/ 	.short	0x0000
        /*0022*/ 	.short	0x0000
        /*0024*/ 	.byte	0x00, 0xf5, 0x21, 0x00


	//----- nvinfo : EIATTR_SPARSE_MMA_MASK
	.align		4
.L_11:
        /*0028*/ 	.byte	0x03, 0x50
        /*002a*/ 	.short	0x0000


	//----- nvinfo : EIATTR_MAXREG_COUNT
	.align		4
        /*002c*/ 	.byte	0x03, 0x1b
        /*002e*/ 	.short	0x00ff


	//----- nvinfo : EIATTR_MERCURY_ISA_VERSION
	.align		4
        /*0030*/ 	.byte	0x03, 0x5f
        /*0032*/ 	.short	0x0101


	//----- nvinfo : EIATTR_VRC_CTA_INIT_COUNT
	.align		4
        /*0034*/ 	.byte	0x02, 0x4a
	.zero		1
	.zero		1


	//----- nvinfo : EIATTR_EXIT_INSTR_OFFSETS
	.align		4
        /*0038*/ 	.byte	0x04, 0x1c
        /*003a*/ 	.short	(.L_13 - .L_12)


	//   ....[0]....
.L_12:
        /*003c*/ 	.word	0x000000c0


	//----- nvinfo : EIATTR_CBANK_PARAM_SIZE
	.align		4
.L_13:
        /*0040*/ 	.byte	0x03, 0x19
        /*0042*/ 	.short	0x0010


	//----- nvinfo : EIATTR_PARAM_CBANK
	.align		4
        /*0044*/ 	.byte	0x04, 0x0a
        /*0046*/ 	.short	(.L_15 - .L_14)
	.align		4
.L_14:
        /*0048*/ 	.word	index@(.nv.constant0._Z8MatFinalPiS_)
        /*004c*/ 	.short	0x0380
        /*004e*/ 	.short	0x0010


	//----- nvinfo : EIATTR_SW_WAR
	.align		4
.L_15:
        /*0050*/ 	.byte	0x04, 0x36
        /*0052*/ 	.short	(.L_17 - .L_16)
.L_16:
        /*0054*/ 	.word	0x00000008
.L_17:


//--------------------- .nv.callgraph             --------------------------
	.section	.nv.callgraph,"",@"SHT_CUDA_CALLGRAPH"
	.align	4
	.sectionentsize	8
	.align		4
        /*0000*/ 	.word	0x00000000
	.align		4
        /*0004*/ 	.word	0xffffffff
	.align		4
        /*0008*/ 	.word	0x00000000
	.align		4
        /*000c*/ 	.word	0xfffffffe
	.align		4
        /*0010*/ 	.word	0x00000000
	.align		4
        /*0014*/ 	.word	0xfffffffd
	.align		4
        /*0018*/ 	.word	0x00000000
	.align		4
        /*001c*/ 	.word	0xfffffffc


//--------------------- .text._Z8MatFinalPiS_     --------------------------
	.section	.text._Z8MatFinalPiS_,"ax",@progbits
	.align	128
        .global         _Z8MatFinalPiS_
        .type           _Z8MatFinalPiS_,@function
        .size           _Z8MatFinalPiS_,(.L_x_1 - _Z8MatFinalPiS_)
        .other          _Z8MatFinalPiS_,@"STO_CUDA_ENTRY STV_DEFAULT"
_Z8MatFinalPiS_:
.text._Z8MatFinalPiS_:
[----:B------:R-:W-:Y:S01]  /*0000*/  LDC R1, c[0x0][0x37c] ;  /* 0x0000df00ff017b82 */ /* 0x000fe20000000800 */
[----:B------:R-:W0:Y:S07]  /*0010*/  S2R R7, SR_TID.X ;  /* 0x0000000000077919 */ /* 0x000e2e0000002100 */
[----:B------:R-:W1:Y:S01]  /*0020*/  LDC.64 R2, c[0x0][0x380] ;  /* 0x0000e000ff027b82 */ /* 0x000e620000000a00 */
[----:B------:R-:W2:Y:S01]  /*0030*/  LDCU.64 UR4, c[0x0][0x358] ;  /* 0x00006b00ff0477ac */ /* 0x000ea20008000a00 */
[----:B------:R-:W0:Y:S02]  /*0040*/  S2R R0, SR_TID.Y ;  /* 0x0000000000007919 */ /* 0x000e240000002200 */
[----:B0-----:R-:W-:-:S04]  /*0050*/  IMAD R5, R0, 0xa, R7 ;  /* 0x0000000a00057824 */ /* 0x001fc800078e0207 */
[----:B-1----:R-:W-:Y:S02]  /*0060*/  IMAD.WIDE.U32 R2, R5, 0x4, R2 ;  /* 0x0000000405027825 */ /* 0x002fe400078e0002 */
[----:B------:R-:W0:Y:S04]  /*0070*/  LDC.64 R4, c[0x0][0x388] ;  /* 0x0000e200ff047b82 */ /* 0x000e280000000a00 */
[----:B--2---:R-:W2:Y:S01]  /*0080*/  LDG.E R3, desc[UR4][R2.64] ;  /* 0x0000000402037981 */ /* 0x004ea2000c1e1900 */
[----:B------:R-:W-:-:S04]  /*0090*/  IMAD R7, R7, 0x6, R0 ;  /* 0x0000000607077824 */ /* 0x000fc800078e0200 */
[----:B0-----:R-:W-:-:S05]  /*00a0*/  IMAD.WIDE.U32 R4, R7, 0x4, R4 ;  /* 0x0000000407047825 */ /* 0x001fca00078e0004 */
[----:B--2---:R-:W-:Y:S01]  /*00b0*/  STG.E desc[UR4][R4.64], R3 ;  /* 0x0000000304007986 */ /* 0x004fe2000c101904 */
[----:B------:R-:W-:Y:S05]  /*00c0*/  EXIT ;  /* 0x000000000000794d */ /* 0x000fea0003800000 */
.L_x_0:
[----:B------:R-:W-:-:S00]  /*00d0*/  BRA `(.L_x_0) ;  /* 0xfffffffc00fc7947 */ /* 0x000fc0000383ffff */
[----:B------:R-:W-:-:S00]  /*00e0*/  NOP ;  /* 0x0000000000007918 */ /* 0x000fc00000000000 */
        /* <DEDUP_REMOVED lines=9> */
.L_x_1:


//--------------------- .nv.shared.reserved.0     --------------------------
	.section	.nv.shared.reserved.0,"aw",@nobits
	.weak		__nv_reservedSMEM_offset_0_alias
	.size		__nv_reservedSMEM_offset_0_alias, 0, 64
	.other		__nv_reservedSMEM_offset_0_alias,@"STO_CUDA_RESERVED_SHARED STV_DEFAULT"
__nv_reservedSMEM_offset_0_alias:
	.zero		0
	.zero		64


//--------------------- .nv.constant0._Z8MatFinalPiS_ --------------------------
	.section	.nv.constant0._Z8MatFinalPiS_,"a",@progbits
	.sectionflags	@""
	.align	4
.nv.constant0._Z8MatFinalPiS_:
	.zero		912


//--------------------- SYMBOLS --------------------------

	.type		.nv.reservedSmem.offset0,@object
	.size		.nv.reservedSmem.offset0,0x4
